	.headerflags	@"EF_CUDA_TEXMODE_UNIFIED EF_CUDA_64BIT_ADDRESS EF_CUDA_ACCELERATORS EF_CUDA_SM90 EF_CUDA_VIRTUAL_SM(EF_CUDA_SM90)"
	.elftype	@"ET_EXEC"


//--------------------- .nv.info                  --------------------------
	.section	.nv.info,"",@"SHT_CUDA_INFO"
	.align	4


	//----- nvinfo : EIATTR_REGCOUNT
	.align		4
        /*0000*/ 	.byte	0x04, 0x2f
        /*0002*/ 	.short	(.L_3 - .L_2)
	.align		4
.L_2:
        /*0004*/ 	.word	index@(triton_poi_fused__native_batch_norm_legit_no_training_add_relu_13)
        /*0008*/ 	.word	0x00000020


	//----- nvinfo : EIATTR_MIN_STACK_SIZE
	.align		4
.L_3:
        /*000c*/ 	.byte	0x04, 0x12
        /*000e*/ 	.short	(.L_5 - .L_4)
	.align		4
.L_4:
        /*0010*/ 	.word	index@(triton_poi_fused__native_batch_norm_legit_no_training_add_relu_13)
        /*0014*/ 	.word	0x00000000


	//----- nvinfo : EIATTR_FRAME_SIZE
	.align		4
.L_5:
        /*0018*/ 	.byte	0x04, 0x11
        /*001a*/ 	.short	(.L_7 - .L_6)
	.align		4
.L_6:
        /*001c*/ 	.word	index@(triton_poi_fused__native_batch_norm_legit_no_training_add_relu_13)
        /*0020*/ 	.word	0x00000000


	//----- nvinfo : EIATTR_MIN_STACK_SIZE
	.align		4
.L_7:
        /*0024*/ 	.byte	0x04, 0x12
        /*0026*/ 	.short	(.L_9 - .L_8)
	.align		4
.L_8:
        /*0028*/ 	.word	index@(triton_poi_fused__native_batch_norm_legit_no_training_add_relu_13)
        /*002c*/ 	.word	0x00000000
.L_9:


//--------------------- .nv.info.triton_poi_fused__native_batch_norm_legit_no_training_add_relu_13 --------------------------
	.section	.nv.info.triton_poi_fused__native_batch_norm_legit_no_training_add_relu_13,"",@"SHT_CUDA_INFO"
	.sectionflags	@""
	.align	4


	//----- nvinfo : EIATTR_CUDA_API_VERSION
	.align		4
        /*0000*/ 	.byte	0x04, 0x37
        /*0002*/ 	.short	(.L_11 - .L_10)
.L_10:
        /*0004*/ 	.word	0x0000007c


	//----- nvinfo : EIATTR_KPARAM_INFO
	.align		4
.L_11:
        /*0008*/ 	.byte	0x04, 0x17
        /*000a*/ 	.short	(.L_13 - .L_12)
.L_12:
        /*000c*/ 	.word	0x00000000
        /*0010*/ 	.short	0x0007
        /*0012*/ 	.short	0x0038
        /*0014*/ 	.byte	0x00, 0xf0, 0x11, 0x00


	//----- nvinfo : EIATTR_KPARAM_INFO
	.align		4
.L_13:
        /*0018*/ 	.byte	0x04, 0x17
        /*001a*/ 	.short	(.L_15 - .L_14)
.L_14:
        /*001c*/ 	.word	0x00000000
        /*0020*/ 	.short	0x0006
        /*0022*/ 	.short	0x0030
        /*0024*/ 	.byte	0x00, 0xf4, 0x21, 0x00


	//----- nvinfo : EIATTR_KPARAM_INFO
	.align		4
.L_15:
        /*0028*/ 	.byte	0x04, 0x17
        /*002a*/ 	.short	(.L_17 - .L_16)
.L_16:
        /*002c*/ 	.word	0x00000000
        /*0030*/ 	.short	0x0005
        /*0032*/ 	.short	0x0028
        /*0034*/ 	.byte	0x00, 0xf4, 0x21, 0x00


	//----- nvinfo : EIATTR_KPARAM_INFO
	.align		4
.L_17:
        /*0038*/ 	.byte	0x04, 0x17
        /*003a*/ 	.short	(.L_19 - .L_18)
.L_18:
        /*003c*/ 	.word	0x00000000
        /*0040*/ 	.short	0x0004
        /*0042*/ 	.short	0x0020
        /*0044*/ 	.byte	0x00, 0xf4, 0x21, 0x00


	//----- nvinfo : EIATTR_KPARAM_INFO
	.align		4
.L_19:
        /*0048*/ 	.byte	0x04, 0x17
        /*004a*/ 	.short	(.L_21 - .L_20)
.L_20:
        /*004c*/ 	.word	0x00000000
        /*0050*/ 	.short	0x0003
        /*0052*/ 	.short	0x0018
        /*0054*/ 	.byte	0x00, 0xf4, 0x21, 0x00


	//----- nvinfo : EIATTR_KPARAM_INFO
	.align		4
.L_21:
        /*0058*/ 	.byte	0x04, 0x17
        /*005a*/ 	.short	(.L_23 - .L_22)
.L_22:
        /*005c*/ 	.word	0x00000000
        /*0060*/ 	.short	0x0002
        /*0062*/ 	.short	0x0010
        /*0064*/ 	.byte	0x00, 0xf4, 0x21, 0x00


	//----- nvinfo : EIATTR_KPARAM_INFO
	.align		4
.L_23:
        /*0068*/ 	.byte	0x04, 0x17
        /*006a*/ 	.short	(.L_25 - .L_24)
.L_24:
        /*006c*/ 	.word	0x00000000
        /*0070*/ 	.short	0x0001
        /*0072*/ 	.short	0x0008
        /*0074*/ 	.byte	0x00, 0xf4, 0x21, 0x00


	//----- nvinfo : EIATTR_KPARAM_INFO
	.align		4
.L_25:
        /*0078*/ 	.byte	0x04, 0x17
        /*007a*/ 	.short	(.L_27 - .L_26)
.L_26:
        /*007c*/ 	.word	0x00000000
        /*0080*/ 	.short	0x0000
        /*0082*/ 	.short	0x0000
        /*0084*/ 	.byte	0x00, 0xf4, 0x21, 0x00


	//----- nvinfo : EIATTR_SPARSE_MMA_MASK
	.align		4
.L_27:
        /*0088*/ 	.byte	0x03, 0x50
        /*008a*/ 	.short	0x0000


	//----- nvinfo : EIATTR_MAXREG_COUNT
	.align		4
        /*008c*/ 	.byte	0x03, 0x1b
        /*008e*/ 	.short	0x00ff


	//----- nvinfo : EIATTR_EXIT_INSTR_OFFSETS
	.align		4
        /*0090*/ 	.byte	0x04, 0x1c
        /*0092*/ 	.short	(.L_29 - .L_28)


	//   ....[0]....
.L_28:
        /*0094*/ 	.word	0x00000780


	//----- nvinfo : EIATTR_REQNTID
	.align		4
.L_29:
        /*0098*/ 	.byte	0x04, 0x10
        /*009a*/ 	.short	(.L_31 - .L_30)
.L_30:
        /*009c*/ 	.word	0x00000080
        /*00a0*/ 	.word	0x00000001
        /*00a4*/ 	.word	0x00000001


	//----- nvinfo : EIATTR_CBANK_PARAM_SIZE
	.align		4
.L_31:
        /*00a8*/ 	.byte	0x03, 0x19
        /*00aa*/ 	.short	0x003c


	//----- nvinfo : EIATTR_PARAM_CBANK
	.align		4
        /*00ac*/ 	.byte	0x04, 0x0a
        /*00ae*/ 	.short	(.L_33 - .L_32)
	.align		4
.L_32:
        /*00b0*/ 	.word	index@(.nv.constant0.triton_poi_fused__native_batch_norm_legit_no_training_add_relu_13)
        /*00b4*/ 	.short	0x0210
        /*00b6*/ 	.short	0x003c


	//----- nvinfo : EIATTR_SW_WAR
	.align		4
.L_33:
        /*00b8*/ 	.byte	0x04, 0x36
        /*00ba*/ 	.short	(.L_35 - .L_34)
.L_34:
        /*00bc*/ 	.word	0x00000008
.L_35:


//--------------------- .nv.callgraph             --------------------------
	.section	.nv.callgraph,"",@"SHT_CUDA_CALLGRAPH"
	.align	4
	.sectionentsize	8
	.align		4
        /*0000*/ 	.word	0x00000000
	.align		4
        /*0004*/ 	.word	0xffffffff
	.align		4
        /*0008*/ 	.word	0x00000000
	.align		4
        /*000c*/ 	.word	0xfffffffe
	.align		4
        /*0010*/ 	.word	0x00000000
	.align		4
        /*0014*/ 	.word	0xfffffffd
	.align		4
        /*0018*/ 	.word	0x00000000
	.align		4
        /*001c*/ 	.word	0xfffffffc


//--------------------- .nv.constant4             --------------------------
	.section	.nv.constant4,"a",@progbits
	.align	8
	.align		8
.nv.constant4:
        /*0000*/ 	.dword	_$_str
	.align		8
        /*0008*/ 	.dword	_$_str_$_2


//--------------------- .text.triton_poi_fused__native_batch_norm_legit_no_training_add_relu_13 --------------------------
	.section	.text.triton_poi_fused__native_batch_norm_legit_no_training_add_relu_13,"ax",@progbits
	.align	128
        .global         triton_poi_fused__native_batch_norm_legit_no_training_add_relu_13
        .type           triton_poi_fused__native_batch_norm_legit_no_training_add_relu_13,@function
        .size           triton_poi_fused__native_batch_norm_legit_no_training_add_relu_13,(.L_x_1 - triton_poi_fused__native_batch_norm_legit_no_training_add_relu_13)
        .other          triton_poi_fused__native_batch_norm_legit_no_training_add_relu_13,@"STO_CUDA_ENTRY STV_DEFAULT"
triton_poi_fused__native_batch_norm_legit_no_training_add_relu_13:
.text.triton_poi_fused__native_batch_norm_legit_no_training_add_relu_13:
[----:B------:R-:W-:Y:S01]  /*0000*/  LDC R1, c[0x0][0x28] ;  /* 0x00000a00ff017b82 */ /* 0x000fe20000000800 */
[----:B------:R-:W1:Y:S07]  /*0010*/  S2R R0, SR_TID.X ;  /* 0x0000000000007919 */ /* 0x000e6e0000002100 */
[----:B------:R-:W2:Y:S01]  /*0020*/  LDC.64 R2, c[0x0][0x220] ;  /* 0x00008800ff027b82 */ /* 0x000ea20000000a00 */
[----:B------:R-:W-:Y:S01]  /*0030*/  ULDC.64 UR4, c[0x0][0x208] ;  /* 0x0000820000047ab9 */ /* 0x000fe20000000a00 */
[----:B------:R-:W3:Y:S06]  /*0040*/  S2R R21, SR_CTAID.X ;  /* 0x0000000000157919 */ /* 0x000eec0000002500 */
[----:B------:R-:W4:Y:S08]  /*0050*/  LDC.64 R10, c[0x0][0x218] ;  /* 0x00008600ff0a7b82 */ /* 0x000f300000000a00 */
[----:B------:R-:W5:Y:S08]  /*0060*/  LDC.64 R8, c[0x0][0x210] ;  /* 0x00008400ff087b82 */ /* 0x000f700000000a00 */
[----:B------:R-:W4:Y:S01]  /*0070*/  LDC.64 R28, c[0x0][0x228] ;  /* 0x00008a00ff1c7b82 */ /* 0x000f220000000a00 */
[----:B-1----:R-:W-:-:S07]  /*0080*/  SHF.L.U32 R0, R0, 0x2, RZ ;  /* 0x0000000200007819 */ /* 0x002fce00000006ff */
[----:B------:R-:W1:Y:S01]  /*0090*/  LDC.64 R26, c[0x0][0x230] ;  /* 0x00008c00ff1a7b82 */ /* 0x000e620000000a00 */
[----:B---3--:R-:W-:Y:S02]  /*00a0*/  SHF.R.S32.HI R4, RZ, 0x15, R21 ;  /* 0x00000015ff047819 */ /* 0x008fe40000011415 */
[----:B------:R-:W-:Y:S02]  /*00b0*/  LOP3.LUT R0, R0, 0x1fc, RZ, 0xc0, !PT ;  /* 0x000001fc00007812 */ /* 0x000fe400078ec0ff */
[----:B------:R-:W-:Y:S02]  /*00c0*/  SGXT R4, R4, 0x1 ;  /* 0x000000010404781a */ /* 0x000fe40000000200 */
[----:B------:R-:W-:-:S04]  /*00d0*/  LEA R21, R21, R0, 0xa ;  /* 0x0000000015157211 */ /* 0x000fc800078e50ff */
[----:B------:R-:W-:-:S04]  /*00e0*/  LEA.HI R0, R4, R21, RZ, 0x8 ;  /* 0x0000001504007211 */ /* 0x000fc800078f40ff */
[----:B------:R-:W-:-:S04]  /*00f0*/  SHF.R.S32.HI R15, RZ, 0x8, R0 ;  /* 0x00000008ff0f7819 */ /* 0x000fc80000011400 */
[----:B------:R-:W-:-:S04]  /*0100*/  LEA.HI R4, R15, R15, RZ, 0x8 ;  /* 0x0000000f0f047211 */ /* 0x000fc800078f40ff */
[----:B------:R-:W-:-:S04]  /*0110*/  LOP3.LUT R4, R4, 0xffffff00, RZ, 0xc0, !PT ;  /* 0xffffff0004047812 */ /* 0x000fc800078ec0ff */
[----:B------:R-:W-:-:S05]  /*0120*/  IADD3 R15, R15, -R4, RZ ;  /* 0x800000040f0f7210 */ /* 0x000fca0007ffe0ff */
[----:B--2---:R-:W-:-:S06]  /*0130*/  IMAD.WIDE R4, R15, 0x4, R2 ;  /* 0x000000040f047825 */ /* 0x004fcc00078e0202 */
[----:B------:R-:W2:Y:S01]  /*0140*/  LDG.E.EL R4, desc[UR4][R4.64] ;  /* 0x0000000404047981 */ /* 0x000ea2000c2e1900 */
[----:B------:R-:W-:-:S04]  /*0150*/  IADD3 R0, R0, 0x200, RZ ;  /* 0x0000020000007810 */ /* 0x000fc80007ffe0ff */
[----:B------:R-:W-:-:S04]  /*0160*/  SHF.R.S32.HI R0, RZ, 0x8, R0 ;  /* 0x00000008ff007819 */ /* 0x000fc80000011400 */
[----:B------:R-:W-:-:S04]  /*0170*/  LEA.HI R6, R0, R0, RZ, 0x8 ;  /* 0x0000000000067211 */ /* 0x000fc800078f40ff */
[----:B------:R-:W-:-:S04]  /*0180*/  LOP3.LUT R13, R6, 0xffffff00, RZ, 0xc0, !PT ;  /* 0xffffff00060d7812 */ /* 0x000fc800078ec0ff */
[----:B------:R-:W-:-:S05]  /*0190*/  IADD3 R13, R0, -R13, RZ ;  /* 0x8000000d000d7210 */ /* 0x000fca0007ffe0ff */
[----:B------:R-:W-:-:S05]  /*01a0*/  IMAD.WIDE R2, R13, 0x4, R2 ;  /* 0x000000040d027825 */ /* 0x000fca00078e0202 */
[----:B------:R3:W2:Y:S01]  /*01b0*/  LDG.E.EL R20, desc[UR4][R2.64] ;  /* 0x0000000402147981 */ /* 0x0006a2000c2e1900 */
[----:B----4-:R-:W-:-:S04]  /*01c0*/  IMAD.WIDE R18, R15, 0x4, R10 ;  /* 0x000000040f127825 */ /* 0x010fc800078e020a */
[----:B-----5:R-:W-:Y:S01]  /*01d0*/  IMAD.WIDE R8, R21, 0x4, R8 ;  /* 0x0000000415087825 */ /* 0x020fe200078e0208 */
[----:B------:R-:W4:Y:S01]  /*01e0*/  LDG.E.EL R0, desc[UR4][R18.64] ;  /* 0x0000000412007981 */ /* 0x000f22000c2e1900 */
[----:B---3--:R-:W3:Y:S02]  /*01f0*/  LDC.64 R2, c[0x0][0x238] ;  /* 0x00008e00ff027b82 */ /* 0x008ee40000000a00 */
[----:B------:R-:W-:-:S04]  /*0200*/  IMAD.WIDE R24, R13, 0x4, R10 ;  /* 0x000000040d187825 */ /* 0x000fc800078e020a */
[--C-:B0-----:R-:W-:Y:S02]  /*0210*/  IMAD.WIDE R16, R15, 0x4, R28.reuse ;  /* 0x000000040f107825 */ /* 0x101fe400078e021c */
[----:B------:R-:W5:Y:S02]  /*0220*/  LDG.E.EL R24, desc[UR4][R24.64] ;  /* 0x0000000418187981 */ /* 0x000f64000c2e1900 */
[----:B------:R-:W-:Y:S02]  /*0230*/  IMAD.WIDE R28, R13, 0x4, R28 ;  /* 0x000000040d1c7825 */ /* 0x000fe400078e021c */
[----:B------:R-:W4:Y:S02]  /*0240*/  LDG.E.EL R22, desc[UR4][R16.64] ;  /* 0x0000000410167981 */ /* 0x000f24000c2e1900 */
[----:B-1----:R-:W-:Y:S02]  /*0250*/  IMAD.WIDE R14, R15, 0x4, R26 ;  /* 0x000000040f0e7825 */ /* 0x002fe400078e021a */
[----:B------:R0:W4:Y:S04]  /*0260*/  LDG.E.EL R25, desc[UR4][R28.64] ;  /* 0x000000041c197981 */ /* 0x000128000c2e1900 */
[----:B------:R-:W4:Y:S01]  /*0270*/  LDG.E.EL R23, desc[UR4][R14.64] ;  /* 0x000000040e177981 */ /* 0x000f22000c2e1900 */
[----:B0-----:R-:W-:Y:S01]  /*0280*/  HFMA2.MMA R28, -RZ, RZ, 1.625, 0 ;  /* 0x3e800000ff1c7435 */ /* 0x001fe200000001ff */
[----:B---3--:R-:W-:-:S04]  /*0290*/  IMAD.WIDE R2, R21, 0x4, R2 ;  /* 0x0000000415027825 */ /* 0x008fc800078e0202 */
[----:B------:R-:W-:-:S06]  /*02a0*/  IMAD.WIDE R26, R13, 0x4, R26 ;  /* 0x000000040d1a7825 */ /* 0x000fcc00078e021a */
[----:B------:R0:W3:Y:S01]  /*02b0*/  LDG.E.EL R26, desc[UR4][R26.64] ;  /* 0x000000041a1a7981 */ /* 0x0000e2000c2e1900 */
[----:B--2---:R-:W-:-:S03]  /*02c0*/  FADD R12, R4, 9.9999997473787516356e-06 ;  /* 0x3727c5ac040c7421 */ /* 0x004fc60000000000 */
[----:B------:R-:W4:Y:S03]  /*02d0*/  LDG.E.128 R4, desc[UR4][R8.64] ;  /* 0x0000000408047981 */ /* 0x000f26000c1e1d00 */
[----:B------:R-:W1:Y:S01]  /*02e0*/  MUFU.SQRT R12, R12 ;  /* 0x0000000c000c7308 */ /* 0x000e620000002000 */
[----:B------:R-:W5:Y:S01]  /*02f0*/  LDG.E.128 R8, desc[UR4][R8.64+0x800] ;  /* 0x0008000408087981 */ /* 0x000f62000c1e1d00 */
[C---:B-1----:R-:W-:Y:S02]  /*0300*/  FSETP.GT.AND P0, PT, R12.reuse, 8.50705917302346158658e+37, PT ;  /* 0x7e8000000c00780b */ /* 0x042fe40003f04000 */
[----:B------:R-:W-:-:S11]  /*0310*/  FSETP.GEU.AND P1, PT, R12, 1.175494350822287508e-38, PT ;  /* 0x008000000c00780b */ /* 0x000fd60003f2e000 */
[----:B------:R-:W-:-:S04]  /*0320*/  @P0 FMUL R12, R12, 0.25 ;  /* 0x3e8000000c0c0820 */ /* 0x000fc80000400000 */
[----:B------:R-:W-:-:S04]  /*0330*/  @!P1 FMUL R12, R12, 16777216 ;  /* 0x4b8000000c0c9820 */ /* 0x000fc80000400000 */
[----:B------:R1:W0:Y:S01]  /*0340*/  MUFU.RCP R18, R12 ;  /* 0x0000000c00127308 */ /* 0x0002220000001000 */
[----:B------:R-:W-:-:S05]  /*0350*/  FSEL R17, R28, 1, P0 ;  /* 0x3f8000001c117808 */ /* 0x000fca0000000000 */
[----:B------:R-:W-:Y:S01]  /*0360*/  @!P1 FMUL R17, R17, 16777216 ;  /* 0x4b80000011119820 */ /* 0x000fe20000400000 */
[----:B-1----:R-:W2:Y:S03]  /*0370*/  LDG.E.128 R12, desc[UR4][R2.64] ;  /* 0x00000004020c7981 */ /* 0x002ea6000c1e1d00 */
[----:B0-----:R-:W-:Y:S02]  /*0380*/  FMUL R27, R18, R17 ;  /* 0x00000011121b7220 */ /* 0x001fe40000400000 */
[----:B------:R0:W2:Y:S01]  /*0390*/  LDG.E.128 R16, desc[UR4][R2.64+0x800] ;  /* 0x0008000402107981 */ /* 0x0000a2000c1e1d00 */
[----:B------:R-:W-:-:S04]  /*03a0*/  FADD R20, R20, 9.9999997473787516356e-06 ;  /* 0x3727c5ac14147421 */ /* 0x000fc80000000000 */
[----:B------:R-:W1:Y:S02]  /*03b0*/  MUFU.SQRT R29, R20 ;  /* 0x00000014001d7308 */ /* 0x000e640000002000 */
[C---:B-1----:R-:W-:Y:S02]  /*03c0*/  FSETP.GT.AND P0, PT, R29.reuse, 8.50705917302346158658e+37, PT ;  /* 0x7e8000001d00780b */ /* 0x042fe40003f04000 */
[----:B------:R-:W-:-:S11]  /*03d0*/  FSETP.GEU.AND P1, PT, R29, 1.175494350822287508e-38, PT ;  /* 0x008000001d00780b */ /* 0x000fd60003f2e000 */
[----:B------:R-:W-:-:S04]  /*03e0*/  @P0 FMUL R29, R29, 0.25 ;  /* 0x3e8000001d1d0820 */ /* 0x000fc80000400000 */
[----:B------:R-:W-:Y:S01]  /*03f0*/  @!P1 FMUL R29, R29, 16777216 ;  /* 0x4b8000001d1d9820 */ /* 0x000fe20000400000 */
[--C-:B----4-:R-:W-:Y:S01]  /*0400*/  FADD R20, R7, -R0.reuse ;  /* 0x8000000007147221 */ /* 0x110fe20000000000 */
[--C-:B------:R-:W-:Y:S01]  /*0410*/  FADD R7, R4, -R0.reuse ;  /* 0x8000000004077221 */ /* 0x100fe20000000000 */
[--C-:B------:R-:W-:Y:S01]  /*0420*/  FADD R6, R6, -R0.reuse ;  /* 0x8000000006067221 */ /* 0x100fe20000000000 */
[----:B------:R-:W-:Y:S02]  /*0430*/  FADD R4, R5, -R0 ;  /* 0x8000000005047221 */ /* 0x000fe40000000000 */
[----:B------:R-:W1:Y:S01]  /*0440*/  MUFU.RCP R0, R29 ;  /* 0x0000001d00007308 */ /* 0x000e620000001000 */
[C---:B0-----:R-:W-:Y:S01]  /*0450*/  FMUL R3, R27.reuse, R20 ;  /* 0x000000141b037220 */ /* 0x041fe20000400000 */
[C---:B------:R-:W-:Y:S01]  /*0460*/  FMUL R2, R27.reuse, R7 ;  /* 0x000000071b027220 */ /* 0x040fe20000400000 */
[C---:B------:R-:W-:Y:S01]  /*0470*/  FMUL R20, R27.reuse, R6 ;  /* 0x000000061b147220 */ /* 0x040fe20000400000 */
[----:B------:R-:W-:Y:S01]  /*0480*/  FMUL R4, R27, R4 ;  /* 0x000000041b047220 */ /* 0x000fe20000400000 */
[----:B------:R-:W-:Y:S01]  /*0490*/  FSEL R7, R28, 1, P0 ;  /* 0x3f8000001c077808 */ /* 0x000fe20000000000 */
[C-C-:B------:R-:W-:Y:S01]  /*04a0*/  FFMA R6, R22.reuse, R3, R23.reuse ;  /* 0x0000000316067223 */ /* 0x140fe20000000017 */
[C-C-:B------:R-:W-:Y:S01]  /*04b0*/  FFMA R5, R22.reuse, R20, R23.reuse ;  /* 0x0000001416057223 */ /* 0x140fe20000000017 */
[C-C-:B------:R-:W-:Y:S01]  /*04c0*/  FFMA R4, R22.reuse, R4, R23.reuse ;  /* 0x0000000416047223 */ /* 0x140fe20000000017 */
[----:B------:R-:W-:Y:S01]  /*04d0*/  FFMA R23, R22, R2, R23 ;  /* 0x0000000216177223 */ /* 0x000fe20000000017 */
[----:B------:R-:W-:Y:S01]  /*04e0*/  @!P1 FMUL R7, R7, 16777216 ;  /* 0x4b80000007079820 */ /* 0x000fe20000400000 */
[----:B------:R-:W0:Y:S01]  /*04f0*/  LDC.64 R2, c[0x0][0x240] ;  /* 0x00009000ff027b82 */ /* 0x000e220000000a00 */
[--C-:B-----5:R-:W-:Y:S01]  /*0500*/  FADD R11, R11, -R24.reuse ;  /* 0x800000180b0b7221 */ /* 0x120fe20000000000 */
[--C-:B------:R-:W-:Y:S01]  /*0510*/  FADD R9, R9, -R24.reuse ;  /* 0x8000001809097221 */ /* 0x100fe20000000000 */
[--C-:B------:R-:W-:Y:S01]  /*0520*/  FADD R27, R8, -R24.reuse ;  /* 0x80000018081b7221 */ /* 0x100fe20000000000 */
[----:B-1----:R-:W-:Y:S01]  /*0530*/  FMUL R0, R0, R7 ;  /* 0x0000000700007220 */ /* 0x002fe20000400000 */
[----:B------:R-:W-:-:S03]  /*0540*/  FADD R7, R10, -R24 ;  /* 0x800000180a077221 */ /* 0x000fc60000000000 */
[C---:B------:R-:W-:Y:S01]  /*0550*/  FMUL R11, R0.reuse, R11 ;  /* 0x0000000b000b7220 */ /* 0x040fe20000400000 */
[C---:B------:R-:W-:Y:S01]  /*0560*/  FMUL R7, R0.reuse, R7 ;  /* 0x0000000700077220 */ /* 0x040fe20000400000 */
[C---:B------:R-:W-:Y:S01]  /*0570*/  FMUL R9, R0.reuse, R9 ;  /* 0x0000000900097220 */ /* 0x040fe20000400000 */
[----:B------:R-:W-:Y:S01]  /*0580*/  FMUL R27, R0, R27 ;  /* 0x0000001b001b7220 */ /* 0x000fe20000400000 */
[C-C-:B---3--:R-:W-:Y:S01]  /*0590*/  FFMA R0, R25.reuse, R11, R26.reuse ;  /* 0x0000000b19007223 */ /* 0x148fe2000000001a */
[C-C-:B------:R-:W-:Y:S01]  /*05a0*/  FFMA R7, R25.reuse, R7, R26.reuse ;  /* 0x0000000719077223 */ /* 0x140fe2000000001a */
[C-C-:B------:R-:W-:Y:S01]  /*05b0*/  FFMA R8, R25.reuse, R9, R26.reuse ;  /* 0x0000000919087223 */ /* 0x140fe2000000001a */
[----:B------:R-:W-:Y:S01]  /*05c0*/  FFMA R27, R25, R27, R26 ;  /* 0x0000001b191b7223 */ /* 0x000fe2000000001a */
[----:B--2---:R-:W-:Y:S01]  /*05d0*/  FSETP.GEU.AND P6, PT, R23, -R12, PT ;  /* 0x8000000c1700720b */ /* 0x004fe20003fce000 */
[----:B------:R-:W-:Y:S01]  /*05e0*/  FADD R12, R12, R23 ;  /* 0x000000170c0c7221 */ /* 0x000fe20000000000 */
[----:B------:R-:W-:Y:S01]  /*05f0*/  FSETP.GEU.AND P0, PT, R4, -R13, PT ;  /* 0x8000000d0400720b */ /* 0x000fe20003f0e000 */
[----:B------:R-:W-:Y:S01]  /*0600*/  FADD R13, R13, R4 ;  /* 0x000000040d0d7221 */ /* 0x000fe20000000000 */
[----:B------:R-:W-:-:S02]  /*0610*/  FSETP.GEU.AND P1, PT, R5, -R14, PT ;  /* 0x8000000e0500720b */ /* 0x000fc40003f2e000 */
[----:B------:R-:W-:Y:S01]  /*0620*/  SEL R4, R12, RZ, P6 ;  /* 0x000000ff0c047207 */ /* 0x000fe20003000000 */
[----:B------:R-:W-:Y:S01]  /*0630*/  FADD R14, R14, R5 ;  /* 0x000000050e0e7221 */ /* 0x000fe20000000000 */
[----:B------:R-:W-:Y:S01]  /*0640*/  FSETP.GEU.AND P2, PT, R6, -R15, PT ;  /* 0x8000000f0600720b */ /* 0x000fe20003f4e000 */
        /* <DEDUP_REMOVED lines=9> */
[----:B0-----:R-:W-:Y:S01]  /*06e0*/  IMAD.WIDE R2, R21, 0x4, R2 ;  /* 0x0000000415027825 */ /* 0x001fe200078e0202 */
[----:B------:R-:W-:-:S02]  /*06f0*/  SEL R5, R13, RZ, P0 ;  /* 0x000000ff0d057207 */ /* 0x000fc40000000000 */
[----:B------:R-:W-:Y:S02]  /*0700*/  SEL R6, R14, RZ, P1 ;  /* 0x000000ff0e067207 */ /* 0x000fe40000800000 */
[----:B------:R-:W-:Y:S02]  /*0710*/  SEL R7, R15, RZ, P2 ;  /* 0x000000ff0f077207 */ /* 0x000fe40001000000 */
[----:B------:R-:W-:Y:S02]  /*0720*/  SEL R16, R16, RZ, P3 ;  /* 0x000000ff10107207 */ /* 0x000fe40001800000 */
[----:B------:R-:W-:Y:S02]  /*0730*/  SEL R19, R0, RZ, P4 ;  /* 0x000000ff00137207 */ /* 0x000fe40002000000 */
[----:B------:R-:W-:Y:S02]  /*0740*/  SEL R17, R8, RZ, P5 ;  /* 0x000000ff08117207 */ /* 0x000fe40002800000 */
[----:B------:R-:W-:Y:S01]  /*0750*/  SEL R18, R18, RZ, P6 ;  /* 0x000000ff12127207 */ /* 0x000fe20003000000 */
[----:B------:R-:W-:Y:S04]  /*0760*/  STG.E.128 desc[UR4][R2.64], R4 ;  /* 0x0000000402007986 */ /* 0x000fe8000c101d04 */
[----:B------:R-:W-:Y:S01]  /*0770*/  STG.E.128 desc[UR4][R2.64+0x800], R16 ;  /* 0x0008001002007986 */ /* 0x000fe2000c101d04 */
[----:B------:R-:W-:Y:S05]  /*0780*/  EXIT ;  /* 0x000000000000794d */ /* 0x000fea0003800000 */
.L_x_0:
[----:B------:R-:W-:-:S00]  /*0790*/  BRA `(.L_x_0) ;  /* 0xfffffffc00fc7947 */ /* 0x000fc0000383ffff */
[----:B------:R-:W-:-:S00]  /*07a0*/  NOP ;  /* 0x0000000000007918 */ /* 0x000fc00000000000 */
        /* <DEDUP_REMOVED lines=13> */
.L_x_1:


//--------------------- .nv.global.init           --------------------------
	.section	.nv.global.init,"aw",@progbits
.nv.global.init:
	.type		_$_str,@object
	.size		_$_str,(_$_str_$_2 - _$_str)
_$_str:
        /*0000*/ 	.byte	0x5f, 0x5f, 0x43, 0x55, 0x44, 0x41, 0x5f, 0x46, 0x54, 0x5a, 0x00
	.type		_$_str_$_2,@object
	.size		_$_str_$_2,(.L_1 - _$_str_$_2)
_$_str_$_2:
        /*000b*/ 	.byte	0x5f, 0x5f, 0x43, 0x55, 0x44, 0x41, 0x5f, 0x50, 0x52, 0x45, 0x43, 0x5f, 0x53, 0x51, 0x52, 0x54
        /*001b*/ 	.byte	0x00
.L_1:


//--------------------- .nv.constant0.triton_poi_fused__native_batch_norm_legit_no_training_add_relu_13 --------------------------
	.section	.nv.constant0.triton_poi_fused__native_batch_norm_legit_no_training_add_relu_13,"a",@progbits
	.sectionflags	@""
	.align	4
.nv.constant0.triton_poi_fused__native_batch_norm_legit_no_training_add_relu_13:
	.zero		588
